//
// Generated by NVIDIA NVVM Compiler
//
// Compiler Build ID: CL-36424714
// Cuda compilation tools, release 13.0, V13.0.88
// Based on NVVM 20.0.0
//

.version 9.0
.target sm_100
.address_size 64

	// .globl	_Z24softmax_optimized_kernelPfS_ii
.extern .shared .align 16 .b8 shared[];

.visible .entry _Z24softmax_optimized_kernelPfS_ii(
	.param .u64 .ptr .align 1 _Z24softmax_optimized_kernelPfS_ii_param_0,
	.param .u64 .ptr .align 1 _Z24softmax_optimized_kernelPfS_ii_param_1,
	.param .u32 _Z24softmax_optimized_kernelPfS_ii_param_2,
	.param .u32 _Z24softmax_optimized_kernelPfS_ii_param_3
)
{
	.reg .pred 	%p<64>;
	.reg .b32 	%r<58>;
	.reg .b32 	%f<69>;
	.reg .b64 	%rd<12>;

	ld.param.u64 	%rd3, [_Z24softmax_optimized_kernelPfS_ii_param_0];
	ld.param.u64 	%rd4, [_Z24softmax_optimized_kernelPfS_ii_param_1];
	ld.param.u32 	%r25, [_Z24softmax_optimized_kernelPfS_ii_param_2];
	ld.param.u32 	%r24, [_Z24softmax_optimized_kernelPfS_ii_param_3];
	mov.u32 	%r1, %tid.x;
	mov.u32 	%r2, %ctaid.x;
	setp.ge.s32 	%p1, %r2, %r25;
	setp.ge.s32 	%p2, %r1, %r24;
	or.pred  	%p3, %p1, %p2;
	@%p3 bra 	$L__BB0_52;
	cvta.to.global.u64 	%rd5, %rd3;
	mul.lo.s32 	%r26, %r24, %r2;
	cvt.u64.u32 	%rd6, %r26;
	cvt.u64.u32 	%rd7, %r1;
	add.s64 	%rd1, %rd6, %rd7;
	shl.b64 	%rd8, %rd1, 2;
	add.s64 	%rd2, %rd5, %rd8;
	ld.global.f32 	%f2, [%rd2];
	shl.b32 	%r27, %r1, 2;
	mov.u32 	%r28, shared;
	add.s32 	%r3, %r28, %r27;
	st.shared.f32 	[%r3], %f2;
	bar.sync 	0;
	ld.shared.u32 	%r4, [%r3];
	shfl.sync.bfly.b32	%r5|%p4, %r4, 1, 31, -1;
	and.b32  	%r29, %r1, 1;
	setp.eq.b32 	%p5, %r29, 1;
	@%p5 bra 	$L__BB0_4;
	mov.b32 	%f3, %r4;
	mov.b32 	%f4, %r5;
	setp.geu.f32 	%p6, %f3, %f4;
	@%p6 bra 	$L__BB0_4;
	st.shared.u32 	[%r3], %r5;
$L__BB0_4:
	bar.sync 	0;
	ld.shared.u32 	%r6, [%r3];
	shfl.sync.bfly.b32	%r7|%p7, %r6, 2, 31, -1;
	and.b32  	%r30, %r1, 3;
	setp.ne.s32 	%p8, %r30, 0;
	@%p8 bra 	$L__BB0_7;
	mov.b32 	%f5, %r6;
	mov.b32 	%f6, %r7;
	setp.geu.f32 	%p9, %f5, %f6;
	@%p9 bra 	$L__BB0_7;
	st.shared.u32 	[%r3], %r7;
$L__BB0_7:
	bar.sync 	0;
	ld.shared.u32 	%r8, [%r3];
	shfl.sync.bfly.b32	%r9|%p10, %r8, 4, 31, -1;
	and.b32  	%r31, %r1, 7;
	setp.ne.s32 	%p11, %r31, 0;
	@%p11 bra 	$L__BB0_10;
	mov.b32 	%f7, %r8;
	mov.b32 	%f8, %r9;
	setp.geu.f32 	%p12, %f7, %f8;
	@%p12 bra 	$L__BB0_10;
	st.shared.u32 	[%r3], %r9;
$L__BB0_10:
	bar.sync 	0;
	ld.shared.u32 	%r10, [%r3];
	shfl.sync.bfly.b32	%r11|%p13, %r10, 8, 31, -1;
	and.b32  	%r32, %r1, 15;
	setp.ne.s32 	%p14, %r32, 0;
	@%p14 bra 	$L__BB0_13;
	mov.b32 	%f9, %r10;
	mov.b32 	%f10, %r11;
	setp.geu.f32 	%p15, %f9, %f10;
	@%p15 bra 	$L__BB0_13;
	st.shared.u32 	[%r3], %r11;
$L__BB0_13:
	bar.sync 	0;
	ld.shared.u32 	%r12, [%r3];
	shfl.sync.bfly.b32	%r13|%p16, %r12, 16, 31, -1;
	and.b32  	%r33, %r1, 31;
	setp.ne.s32 	%p17, %r33, 0;
	@%p17 bra 	$L__BB0_16;
	mov.b32 	%f11, %r12;
	mov.b32 	%f12, %r13;
	setp.geu.f32 	%p18, %f11, %f12;
	@%p18 bra 	$L__BB0_16;
	st.shared.u32 	[%r3], %r13;
$L__BB0_16:
	bar.sync 	0;
	ld.shared.u32 	%r14, [%r3];
	shfl.sync.bfly.b32	%r15|%p19, %r14, 32, 31, -1;
	and.b32  	%r34, %r1, 63;
	setp.ne.s32 	%p20, %r34, 0;
	@%p20 bra 	$L__BB0_19;
	mov.b32 	%f13, %r14;
	mov.b32 	%f14, %r15;
	setp.geu.f32 	%p21, %f13, %f14;
	@%p21 bra 	$L__BB0_19;
	st.shared.u32 	[%r3], %r15;
$L__BB0_19:
	bar.sync 	0;
	ld.shared.u32 	%r16, [%r3];
	shfl.sync.bfly.b32	%r17|%p22, %r16, 64, 31, -1;
	and.b32  	%r35, %r1, 127;
	setp.ne.s32 	%p23, %r35, 0;
	@%p23 bra 	$L__BB0_22;
	mov.b32 	%f15, %r16;
	mov.b32 	%f16, %r17;
	setp.geu.f32 	%p24, %f15, %f16;
	@%p24 bra 	$L__BB0_22;
	st.shared.u32 	[%r3], %r17;
$L__BB0_22:
	bar.sync 	0;
	ld.shared.u32 	%r18, [%r3];
	shfl.sync.bfly.b32	%r19|%p25, %r18, 128, 31, -1;
	and.b32  	%r36, %r1, 255;
	setp.ne.s32 	%p26, %r36, 0;
	@%p26 bra 	$L__BB0_25;
	mov.b32 	%f17, %r18;
	mov.b32 	%f18, %r19;
	setp.geu.f32 	%p27, %f17, %f18;
	@%p27 bra 	$L__BB0_25;
	st.shared.u32 	[%r3], %r19;
$L__BB0_25:
	bar.sync 	0;
	ld.shared.u32 	%r20, [%r3];
	shfl.sync.bfly.b32	%r21|%p28, %r20, 256, 31, -1;
	and.b32  	%r37, %r1, 511;
	setp.ne.s32 	%p29, %r37, 0;
	@%p29 bra 	$L__BB0_28;
	mov.b32 	%f19, %r20;
	mov.b32 	%f20, %r21;
	setp.geu.f32 	%p30, %f19, %f20;
	@%p30 bra 	$L__BB0_28;
	st.shared.u32 	[%r3], %r21;
$L__BB0_28:
	bar.sync 	0;
	ld.shared.u32 	%r22, [%r3];
	shfl.sync.bfly.b32	%r23|%p31, %r22, 512, 31, -1;
	setp.ne.s32 	%p32, %r1, 0;
	@%p32 bra 	$L__BB0_31;
	mov.b32 	%f21, %r22;
	mov.b32 	%f22, %r23;
	setp.geu.f32 	%p33, %f21, %f22;
	@%p33 bra 	$L__BB0_31;
	st.shared.u32 	[%r3], %r23;
$L__BB0_31:
	bar.sync 	0;
	ld.shared.f32 	%f23, [shared];
	bar.sync 	0;
	ld.global.f32 	%f24, [%rd2];
	sub.f32 	%f25, %f24, %f23;
	fma.rn.f32 	%f26, %f25, 0f3BBB989D, 0f3F000000;
	cvt.sat.f32.f32 	%f27, %f26;
	mov.f32 	%f28, 0f4B400001;
	mov.f32 	%f29, 0f437C0000;
	fma.rm.f32 	%f30, %f27, %f29, %f28;
	add.f32 	%f31, %f30, 0fCB40007F;
	neg.f32 	%f32, %f31;
	fma.rn.f32 	%f33, %f25, 0f3FB8AA3B, %f32;
	fma.rn.f32 	%f34, %f25, 0f32A57060, %f33;
	mov.b32 	%r38, %f30;
	shl.b32 	%r39, %r38, 23;
	mov.b32 	%f35, %r39;
	ex2.approx.ftz.f32 	%f36, %f34;
	mul.f32 	%f1, %f36, %f35;
	st.shared.f32 	[%r3], %f1;
	bar.sync 	0;
	setp.gt.u32 	%p34, %r1, 511;
	add.s32 	%r41, %r1, 512;
	setp.ge.u32 	%p35, %r41, %r24;
	or.pred  	%p36, %p34, %p35;
	@%p36 bra 	$L__BB0_33;
	ld.shared.f32 	%f37, [%r3+2048];
	ld.shared.f32 	%f38, [%r3];
	add.f32 	%f39, %f37, %f38;
	st.shared.f32 	[%r3], %f39;
$L__BB0_33:
	bar.sync 	0;
	setp.gt.u32 	%p37, %r1, 255;
	add.s32 	%r43, %r1, 256;
	setp.ge.u32 	%p38, %r43, %r24;
	or.pred  	%p39, %p37, %p38;
	@%p39 bra 	$L__BB0_35;
	ld.shared.f32 	%f40, [%r3+1024];
	ld.shared.f32 	%f41, [%r3];
	add.f32 	%f42, %f40, %f41;
	st.shared.f32 	[%r3], %f42;
$L__BB0_35:
	bar.sync 	0;
	setp.gt.u32 	%p40, %r1, 127;
	add.s32 	%r45, %r1, 128;
	setp.ge.u32 	%p41, %r45, %r24;
	or.pred  	%p42, %p40, %p41;
	@%p42 bra 	$L__BB0_37;
	ld.shared.f32 	%f43, [%r3+512];
	ld.shared.f32 	%f44, [%r3];
	add.f32 	%f45, %f43, %f44;
	st.shared.f32 	[%r3], %f45;
$L__BB0_37:
	bar.sync 	0;
	setp.gt.u32 	%p43, %r1, 63;
	add.s32 	%r47, %r1, 64;
	setp.ge.u32 	%p44, %r47, %r24;
	or.pred  	%p45, %p43, %p44;
	@%p45 bra 	$L__BB0_39;
	ld.shared.f32 	%f46, [%r3+256];
	ld.shared.f32 	%f47, [%r3];
	add.f32 	%f48, %f46, %f47;
	st.shared.f32 	[%r3], %f48;
$L__BB0_39:
	bar.sync 	0;
	setp.gt.u32 	%p46, %r1, 31;
	add.s32 	%r49, %r1, 32;
	setp.ge.u32 	%p47, %r49, %r24;
	or.pred  	%p48, %p46, %p47;
	@%p48 bra 	$L__BB0_41;
	ld.shared.f32 	%f49, [%r3+128];
	ld.shared.f32 	%f50, [%r3];
	add.f32 	%f51, %f49, %f50;
	st.shared.f32 	[%r3], %f51;
$L__BB0_41:
	bar.sync 	0;
	setp.gt.u32 	%p49, %r1, 15;
	add.s32 	%r51, %r1, 16;
	setp.ge.u32 	%p50, %r51, %r24;
	or.pred  	%p51, %p49, %p50;
	@%p51 bra 	$L__BB0_43;
	ld.shared.f32 	%f52, [%r3+64];
	ld.shared.f32 	%f53, [%r3];
	add.f32 	%f54, %f52, %f53;
	st.shared.f32 	[%r3], %f54;
$L__BB0_43:
	bar.sync 	0;
	setp.gt.u32 	%p52, %r1, 7;
	add.s32 	%r53, %r1, 8;
	setp.ge.u32 	%p53, %r53, %r24;
	or.pred  	%p54, %p52, %p53;
	@%p54 bra 	$L__BB0_45;
	ld.shared.f32 	%f55, [%r3+32];
	ld.shared.f32 	%f56, [%r3];
	add.f32 	%f57, %f55, %f56;
	st.shared.f32 	[%r3], %f57;
$L__BB0_45:
	bar.sync 	0;
	setp.gt.u32 	%p55, %r1, 3;
	add.s32 	%r55, %r1, 4;
	setp.ge.u32 	%p56, %r55, %r24;
	or.pred  	%p57, %p55, %p56;
	@%p57 bra 	$L__BB0_47;
	ld.shared.f32 	%f58, [%r3+16];
	ld.shared.f32 	%f59, [%r3];
	add.f32 	%f60, %f58, %f59;
	st.shared.f32 	[%r3], %f60;
$L__BB0_47:
	bar.sync 	0;
	setp.gt.u32 	%p58, %r1, 1;
	add.s32 	%r57, %r1, 2;
	setp.ge.u32 	%p59, %r57, %r24;
	or.pred  	%p60, %p58, %p59;
	@%p60 bra 	$L__BB0_49;
	ld.shared.f32 	%f61, [%r3+8];
	ld.shared.f32 	%f62, [%r3];
	add.f32 	%f63, %f61, %f62;
	st.shared.f32 	[%r3], %f63;
$L__BB0_49:
	setp.ne.s32 	%p61, %r1, 0;
	bar.sync 	0;
	setp.lt.u32 	%p62, %r24, 2;
	or.pred  	%p63, %p61, %p62;
	@%p63 bra 	$L__BB0_51;
	ld.shared.f32 	%f64, [%r3+4];
	ld.shared.f32 	%f65, [%r3];
	add.f32 	%f66, %f64, %f65;
	st.shared.f32 	[%r3], %f66;
$L__BB0_51:
	bar.sync 	0;
	ld.shared.f32 	%f67, [shared];
	bar.sync 	0;
	div.rn.f32 	%f68, %f1, %f67;
	cvta.to.global.u64 	%rd9, %rd4;
	add.s64 	%rd11, %rd9, %rd8;
	st.global.f32 	[%rd11], %f68;
$L__BB0_52:
	ret;

}


// ===== COMPILED SASS (sm_100) =====

	.target	sm_100

	.elftype	@"ET_EXEC"


//--------------------- .note.nv.tkinfo           --------------------------
	.section	.note.nv.tkinfo,"",@"SHT_NOTE"
	.sectionflags	@"SHF_NOTE_NV_TKINFO"
	.tkinfo
        /*0018*/ 	.word	0x00000002
        /*0030*/ 	.string	""
        /*0030*/ 	.string	"ptxas"
        /*0030*/ 	.string	"Cuda compilation tools, release 13.0, V13.0.88"
        /*0030*/ 	.string	"Build cuda_13.0.r13.0/compiler.36424714_0"
        /*0030*/ 	.string	"-arch sm_100 -m 64 "



//--------------------- .note.nv.cuinfo           --------------------------
	.section	.note.nv.cuinfo,"",@"SHT_NOTE"
	.sectionflags	@"SHF_NOTE_NV_CUINFO"
        /*0018*/ 	.short	0x0002
        /*001a*/ 	.short	0x0064
        /*001c*/ 	.short	0x0082
	.zero		2


//--------------------- .nv.info                  --------------------------
	.section	.nv.info,"",@"SHT_CUDA_INFO"
	.align	4


	//----- nvinfo : EIATTR_REGCOUNT
	.align		4
        /*0000*/ 	.byte	0x04, 0x2f
        /*0002*/ 	.short	(.L_1 - .L_0)
	.align		4
.L_0:
        /*0004*/ 	.word	index@(_Z24softmax_optimized_kernelPfS_ii)
        /*0008*/ 	.word	0x00000014


	//----- nvinfo : EIATTR_FRAME_SIZE
	.align		4
.L_1:
        /*000c*/ 	.byte	0x04, 0x11
        /*000e*/ 	.short	(.L_3 - .L_2)
	.align		4
.L_2:
        /*0010*/ 	.word	index@($__internal_0_$__cuda_sm3x_div_rn_noftz_f32_slowpath)
        /*0014*/ 	.word	0x00000000


	//----- nvinfo : EIATTR_FRAME_SIZE
	.align		4
.L_3:
        /*0018*/ 	.byte	0x04, 0x11
        /*001a*/ 	.short	(.L_5 - .L_4)
	.align		4
.L_4:
        /*001c*/ 	.word	index@(_Z24softmax_optimized_kernelPfS_ii)
        /*0020*/ 	.word	0x00000000


	//----- nvinfo : EIATTR_MIN_STACK_SIZE
	.align		4
.L_5:
        /*0024*/ 	.byte	0x04, 0x12
        /*0026*/ 	.short	(.L_7 - .L_6)
	.align		4
.L_6:
        /*0028*/ 	.word	index@(_Z24softmax_optimized_kernelPfS_ii)
        /*002c*/ 	.word	0x00000000
.L_7:


//--------------------- .nv.compat                --------------------------
	.section	.nv.compat,"",@"SHT_CUDA_COMPAT_INFO"
	.align	4
        /*0000*/ 	.byte	0x02, 0x09, 0x00, 0x00, 0x02, 0x02, 0x01, 0x00, 0x02, 0x05, 0x05, 0x00, 0x03, 0x07, 0x01, 0x01
        /*0010*/ 	.byte	0x02, 0x03, 0x00, 0x00, 0x02, 0x06, 0x01, 0x00, 0x04, 0x0b, 0x08, 0x00, 0x01, 0x00, 0x00, 0x00
        /*0020*/ 	.byte	0x00, 0x00, 0x00, 0x00


//--------------------- .nv.info._Z24softmax_optimized_kernelPfS_ii --------------------------
	.section	.nv.info._Z24softmax_optimized_kernelPfS_ii,"",@"SHT_CUDA_INFO"
	.sectionflags	@""
	.align	4


	//----- nvinfo : EIATTR_CUDA_API_VERSION
	.align		4
        /*0000*/ 	.byte	0x04, 0x37
        /*0002*/ 	.short	(.L_9 - .L_8)
.L_8:
        /*0004*/ 	.word	0x00000082


	//----- nvinfo : EIATTR_KPARAM_INFO
	.align		4
.L_9:
        /*0008*/ 	.byte	0x04, 0x17
        /*000a*/ 	.short	(.L_11 - .L_10)
.L_10:
        /*000c*/ 	.word	0x00000000
        /*0010*/ 	.short	0x0003
        /*0012*/ 	.short	0x0014
        /*0014*/ 	.byte	0x00, 0xf0, 0x11, 0x00


	//----- nvinfo : EIATTR_KPARAM_INFO
	.align		4
.L_11:
        /*0018*/ 	.byte	0x04, 0x17
        /*001a*/ 	.short	(.L_13 - .L_12)
.L_12:
        /*001c*/ 	.word	0x00000000
        /*0020*/ 	.short	0x0002
        /*0022*/ 	.short	0x0010
        /*0024*/ 	.byte	0x00, 0xf0, 0x11, 0x00


	//----- nvinfo : EIATTR_KPARAM_INFO
	.align		4
.L_13:
        /*0028*/ 	.byte	0x04, 0x17
        /*002a*/ 	.short	(.L_15 - .L_14)
.L_14:
        /*002c*/ 	.word	0x00000000
        /*0030*/ 	.short	0x0001
        /*0032*/ 	.short	0x0008
        /*0034*/ 	.byte	0x00, 0xf5, 0x21, 0x00


	//----- nvinfo : EIATTR_KPARAM_INFO
	.align		4
.L_15:
        /*0038*/ 	.byte	0x04, 0x17
        /*003a*/ 	.short	(.L_17 - .L_16)
.L_16:
        /*003c*/ 	.word	0x00000000
        /*0040*/ 	.short	0x0000
        /*0042*/ 	.short	0x0000
        /*0044*/ 	.byte	0x00, 0xf5, 0x21, 0x00


	//----- nvinfo : EIATTR_SPARSE_MMA_MASK
	.align		4
.L_17:
        /*0048*/ 	.byte	0x03, 0x50
        /*004a*/ 	.short	0x0000


	//----- nvinfo : EIATTR_MAXREG_COUNT
	.align		4
        /*004c*/ 	.byte	0x03, 0x1b
        /*004e*/ 	.short	0x00ff


	//----- nvinfo : EIATTR_NUM_BARRIERS
	.align		4
        /*0050*/ 	.byte	0x02, 0x4c
        /*0052*/ 	.byte	0x01
	.zero		1


	//----- nvinfo : EIATTR_MERCURY_ISA_VERSION
	.align		4
        /*0054*/ 	.byte	0x03, 0x5f
        /*0056*/ 	.short	0x0101


	//----- nvinfo : EIATTR_COOP_GROUP_MASK_REGIDS
	.align		4
        /*0058*/ 	.byte	0x04, 0x29
        /*005a*/ 	.short	(.L_19 - .L_18)


	//   ....[0]....
.L_18:
        /*005c*/ 	.word	0xffffffff


	//   ....[1]....
        /*0060*/ 	.word	0xffffffff


	//   ....[2]....
        /*0064*/ 	.word	0xffffffff


	//   ....[3]....
        /*0068*/ 	.word	0xffffffff


	//   ....[4]....
        /*006c*/ 	.word	0xffffffff


	//   ....[5]....
        /*0070*/ 	.word	0xffffffff


	//   ....[6]....
        /*0074*/ 	.word	0xffffffff


	//   ....[7]....
        /*0078*/ 	.word	0xffffffff


	//   ....[8]....
        /*007c*/ 	.word	0xffffffff


	//   ....[9]....
        /*0080*/ 	.word	0xffffffff


	//----- nvinfo : EIATTR_COOP_GROUP_INSTR_OFFSETS
	.align		4
.L_19:
        /*0084*/ 	.byte	0x04, 0x28
        /*0086*/ 	.short	(.L_21 - .L_20)


	//   ....[0]....
.L_20:
        /*0088*/ 	.word	0x000001a0


	//   ....[1]....
        /*008c*/ 	.word	0x00000210


	//   ....[2]....
        /*0090*/ 	.word	0x00000270


	//   ....[3]....
        /*0094*/ 	.word	0x000002d0


	//   ....[4]....
        /*0098*/ 	.word	0x00000340


	//   ....[5]....
        /*009c*/ 	.word	0x000003b0


	//   ....[6]....
        /*00a0*/ 	.word	0x00000410


	//   ....[7]....
        /*00a4*/ 	.word	0x00000480


	//   ....[8]....
        /*00a8*/ 	.word	0x000004f0


	//   ....[9]....
        /*00ac*/ 	.word	0x00000540


	//----- nvinfo : EIATTR_VRC_CTA_INIT_COUNT
	.align		4
.L_21:
        /*00b0*/ 	.byte	0x02, 0x4a
	.zero		1
	.zero		1


	//----- nvinfo : EIATTR_EXIT_INSTR_OFFSETS
	.align		4
        /*00b4*/ 	.byte	0x04, 0x1c
        /*00b6*/ 	.short	(.L_23 - .L_22)


	//   ....[0]....
.L_22:
        /*00b8*/ 	.word	0x00000060


	//   ....[1]....
        /*00bc*/ 	.word	0x00000cb0


	//----- nvinfo : EIATTR_CRS_STACK_SIZE
	.align		4
.L_23:
        /*00c0*/ 	.byte	0x04, 0x1e
        /*00c2*/ 	.short	(.L_25 - .L_24)
.L_24:
        /*00c4*/ 	.word	0x00000000


	//----- nvinfo : EIATTR_CBANK_PARAM_SIZE
	.align		4
.L_25:
        /*00c8*/ 	.byte	0x03, 0x19
        /*00ca*/ 	.short	0x0018


	//----- nvinfo : EIATTR_PARAM_CBANK
	.align		4
        /*00cc*/ 	.byte	0x04, 0x0a
        /*00ce*/ 	.short	(.L_27 - .L_26)
	.align		4
.L_26:
        /*00d0*/ 	.word	index@(.nv.constant0._Z24softmax_optimized_kernelPfS_ii)
        /*00d4*/ 	.short	0x0380
        /*00d6*/ 	.short	0x0018


	//----- nvinfo : EIATTR_SW_WAR
	.align		4
.L_27:
        /*00d8*/ 	.byte	0x04, 0x36
        /*00da*/ 	.short	(.L_29 - .L_28)
.L_28:
        /*00dc*/ 	.word	0x00000008
.L_29:


//--------------------- .nv.callgraph             --------------------------
	.section	.nv.callgraph,"",@"SHT_CUDA_CALLGRAPH"
	.align	4
	.sectionentsize	8
	.align		4
        /*0000*/ 	.word	0x00000000
	.align		4
        /*0004*/ 	.word	0xffffffff
	.align		4
        /*0008*/ 	.word	0x00000000
	.align		4
        /*000c*/ 	.word	0xfffffffe
	.align		4
        /*0010*/ 	.word	0x00000000
	.align		4
        /*0014*/ 	.word	0xfffffffd
	.align		4
        /*0018*/ 	.word	0x00000000
	.align		4
        /*001c*/ 	.word	0xfffffffc


//--------------------- .text._Z24softmax_optimized_kernelPfS_ii --------------------------
	.section	.text._Z24softmax_optimized_kernelPfS_ii,"ax",@progbits
	.align	128
        .global         _Z24softmax_optimized_kernelPfS_ii
        .type           _Z24softmax_optimized_kernelPfS_ii,@function
        .size           _Z24softmax_optimized_kernelPfS_ii,(.L_x_14 - _Z24softmax_optimized_kernelPfS_ii)
        .other          _Z24softmax_optimized_kernelPfS_ii,@"STO_CUDA_ENTRY STV_DEFAULT"
_Z24softmax_optimized_kernelPfS_ii:
.text._Z24softmax_optimized_kernelPfS_ii:
[----:B------:R-:W-:Y:S01]  /*0000*/  LDC R1, c[0x0][0x37c] ;  /* 0x0000df00ff017b82 */ /* 0x000fe20000000800 */
[----:B------:R-:W0:Y:S07]  /*0010*/  S2R R6, SR_TID.X ;  /* 0x0000000000067919 */ /* 0x000e2e0000002100 */
[----:B------:R-:W0:Y:S08]  /*0020*/  LDC.64 R12, c[0x0][0x390] ;  /* 0x0000e400ff0c7b82 */ /* 0x000e300000000a00 */
[----:B------:R-:W1:Y:S01]  /*0030*/  S2UR UR4, SR_CTAID.X ;  /* 0x00000000000479c3 */ /* 0x000e620000002500 */
[----:B0-----:R-:W-:-:S04]  /*0040*/  ISETP.GE.AND P0, PT, R6, R13, PT ;  /* 0x0000000d0600720c */ /* 0x001fc80003f06270 */
[----:B-1----:R-:W-:-:S13]  /*0050*/  ISETP.LE.OR P0, PT, R12, UR4, P0 ;  /* 0x000000040c007c0c */ /* 0x002fda0008703670 */
[----:B------:R-:W-:Y:S05]  /*0060*/  @P0 EXIT ;  /* 0x000000000000094d */ /* 0x000fea0003800000 */
[----:B------:R-:W0:Y:S01]  /*0070*/  LDCU.64 UR8, c[0x0][0x380] ;  /* 0x00007000ff0877ac */ /* 0x000e220008000a00 */
[----:B------:R-:W-:Y:S01]  /*0080*/  IMAD R3, R13, UR4, RZ ;  /* 0x000000040d037c24 */ /* 0x000fe2000f8e02ff */
[----:B------:R-:W1:Y:S04]  /*0090*/  LDCU.64 UR6, c[0x0][0x358] ;  /* 0x00006b00ff0677ac */ /* 0x000e680008000a00 */
[----:B------:R-:W-:-:S05]  /*00a0*/  IADD3 R4, P0, PT, R3, R6, RZ ;  /* 0x0000000603047210 */ /* 0x000fca0007f1e0ff */
[----:B------:R-:W-:Y:S02]  /*00b0*/  IMAD.X R3, RZ, RZ, RZ, P0 ;  /* 0x000000ffff037224 */ /* 0x000fe400000e06ff */
[----:B------:R-:W-:-:S03]  /*00c0*/  IMAD.SHL.U32 R5, R4, 0x4, RZ ;  /* 0x0000000404057824 */ /* 0x000fc600078e00ff */
[----:B------:R-:W-:Y:S02]  /*00d0*/  SHF.L.U64.HI R4, R4, 0x2, R3 ;  /* 0x0000000204047819 */ /* 0x000fe40000010203 */
[----:B0-----:R-:W-:-:S04]  /*00e0*/  IADD3 R2, P0, PT, R5, UR8, RZ ;  /* 0x0000000805027c10 */ /* 0x001fc8000ff1e0ff */
[----:B------:R-:W-:-:S05]  /*00f0*/  IADD3.X R3, PT, PT, R4, UR9, RZ, P0, !PT ;  /* 0x0000000904037c10 */ /* 0x000fca00087fe4ff */
[----:B-1----:R-:W2:Y:S01]  /*0100*/  LDG.E R0, desc[UR6][R2.64] ;  /* 0x0000000602007981 */ /* 0x002ea2000c1e1900 */
[----:B------:R-:W0:Y:S01]  /*0110*/  S2UR UR5, SR_CgaCtaId ;  /* 0x00000000000579c3 */ /* 0x000e220000008800 */
[----:B------:R-:W-:Y:S01]  /*0120*/  UMOV UR4, 0x400 ;  /* 0x0000040000047882 */ /* 0x000fe20000000000 */
[----:B------:R-:W-:Y:S01]  /*0130*/  LOP3.LUT R10, R6, 0x1, RZ, 0xc0, !PT ;  /* 0x00000001060a7812 */ /* 0x000fe200078ec0ff */
[----:B------:R-:W-:Y:S01]  /*0140*/  IMAD.MOV.U32 R15, RZ, RZ, 0x40 ;  /* 0x00000040ff0f7424 */ /* 0x000fe200078e00ff */
[----:B0-----:R-:W-:-:S06]  /*0150*/  ULEA UR4, UR5, UR4, 0x18 ;  /* 0x0000000405047291 */ /* 0x001fcc000f8ec0ff */
[----:B------:R-:W-:-:S05]  /*0160*/  LEA R7, R6, UR4, 0x2 ;  /* 0x0000000406077c11 */ /* 0x000fca000f8e10ff */
[----:B--2---:R-:W-:Y:S01]  /*0170*/  STS [R7], R0 ;  /* 0x0000000007007388 */ /* 0x004fe20000000800 */
[----:B------:R-:W-:Y:S06]  /*0180*/  BAR.SYNC.DEFER_BLOCKING 0x0 ;  /* 0x0000000000007b1d */ /* 0x000fec0000010000 */
[----:B------:R-:W0:Y:S04]  /*0190*/  LDS R8, [R7] ;  /* 0x0000000007087984 */ /* 0x000e280000000800 */
[----:B0-----:R-:W0:Y:S02]  /*01a0*/  SHFL.BFLY PT, R9, R8, 0x1, 0x1f ;  /* 0x0c201f0008097f89 */ /* 0x001e2400000e0000 */
[----:B0-----:R-:W-:-:S04]  /*01b0*/  FSETP.GEU.AND P0, PT, R8, R9, PT ;  /* 0x000000090800720b */ /* 0x001fc80003f0e000 */
[----:B------:R-:W-:-:S13]  /*01c0*/  ISETP.EQ.U32.OR P0, PT, R10, 0x1, P0 ;  /* 0x000000010a00780c */ /* 0x000fda0000702470 */
[----:B------:R-:W-:Y:S01]  /*01d0*/  @!P0 STS [R7], R9 ;  /* 0x0000000907008388 */ /* 0x000fe20000000800 */
[----:B------:R-:W-:Y:S01]  /*01e0*/  BAR.SYNC.DEFER_BLOCKING 0x0 ;  /* 0x0000000000007b1d */ /* 0x000fe20000010000 */
[----:B------:R-:W-:-:S05]  /*01f0*/  LOP3.LUT P0, RZ, R6, 0x3, RZ, 0xc0, !PT ;  /* 0x0000000306ff7812 */ /* 0x000fca000780c0ff */
[----:B------:R-:W0:Y:S04]  /*0200*/  LDS R10, [R7] ;  /* 0x00000000070a7984 */ /* 0x000e280000000800 */
[----:B0-----:R-:W0:Y:S02]  /*0210*/  SHFL.BFLY PT, R11, R10, 0x2, 0x1f ;  /* 0x0c401f000a0b7f89 */ /* 0x001e2400000e0000 */
[----:B0-----:R-:W-:-:S13]  /*0220*/  FSETP.GEU.OR P0, PT, R10, R11, P0 ;  /* 0x0000000b0a00720b */ /* 0x001fda000070e400 */
        /* <DEDUP_REMOVED lines=11> */
[----:B0-----:R-:W-:Y:S01]  /*02e0*/  FSETP.GEU.OR P0, PT, R9, R10, P0 ;  /* 0x0000000a0900720b */ /* 0x001fe2000070e400 */
[----:B------:R-:W-:-:S12]  /*02f0*/  IMAD.MOV.U32 R9, RZ, RZ, 0x20 ;  /* 0x00000020ff097424 */ /* 0x000fd800078e00ff */
[----:B------:R-:W-:Y:S01]  /*0300*/  @!P0 STS [R7], R10 ;  /* 0x0000000a07008388 */ /* 0x000fe20000000800 */
[----:B------:R-:W-:Y:S01]  /*0310*/  BAR.SYNC.DEFER_BLOCKING 0x0 ;  /* 0x0000000000007b1d */ /* 0x000fe20000010000 */
[----:B------:R-:W-:-:S05]  /*0320*/  LOP3.LUT P0, RZ, R6, 0x1f, RZ, 0xc0, !PT ;  /* 0x0000001f06ff7812 */ /* 0x000fca000780c0ff */
[----:B------:R-:W0:Y:S04]  /*0330*/  LDS R0, [R7] ;  /* 0x0000000007007984 */ /* 0x000e280000000800 */
[----:B0-----:R-:W0:Y:S02]  /*0340*/  SHFL.BFLY PT, R11, R0, 0x10, 0x1f ;  /* 0x0e001f00000b7f89 */ /* 0x001e2400000e0000 */
[----:B0-----:R-:W-:-:S13]  /*0350*/  FSETP.GEU.OR P0, PT, R0, R11, P0 ;  /* 0x0000000b0000720b */ /* 0x001fda000070e400 */
[----:B------:R0:W-:Y:S01]  /*0360*/  @!P0 STS [R7], R11 ;  /* 0x0000000b07008388 */ /* 0x0001e20000000800 */
[----:B------:R-:W-:Y:S01]  /*0370*/  BAR.SYNC.DEFER_BLOCKING 0x0 ;  /* 0x0000000000007b1d */ /* 0x000fe20000010000 */
[----:B------:R-:W-:Y:S01]  /*0380*/  LOP3.LUT P0, RZ, R6, 0x3f, RZ, 0xc0, !PT ;  /* 0x0000003f06ff7812 */ /* 0x000fe2000780c0ff */
[----:B0-----:R-:W-:-:S04]  /*0390*/  IMAD.MOV.U32 R11, RZ, RZ, 0x80 ;  /* 0x00000080ff0b7424 */ /* 0x001fc800078e00ff */
[----:B------:R-:W0:Y:S04]  /*03a0*/  LDS R8, [R7] ;  /* 0x0000000007087984 */ /* 0x000e280000000800 */
[----:B0-----:R-:W0:Y:S02]  /*03b0*/  SHFL.BFLY PT, R9, R8, R9, 0x1f ;  /* 0x0c001f0908097589 */ /* 0x001e2400000e0000 */
[----:B0-----:R-:W-:-:S13]  /*03c0*/  FSETP.GEU.OR P0, PT, R8, R9, P0 ;  /* 0x000000090800720b */ /* 0x001fda000070e400 */
[----:B------:R-:W-:Y:S01]  /*03d0*/  @!P0 STS [R7], R9 ;  /* 0x0000000907008388 */ /* 0x000fe20000000800 */
[----:B------:R-:W-:Y:S01]  /*03e0*/  BAR.SYNC.DEFER_BLOCKING 0x0 ;  /* 0x0000000000007b1d */ /* 0x000fe20000010000 */
[----:B------:R-:W-:-:S05]  /*03f0*/  LOP3.LUT P0, RZ, R6, 0x7f, RZ, 0xc0, !PT ;  /* 0x0000007f06ff7812 */ /* 0x000fca000780c0ff */
[----:B------:R-:W0:Y:S04]  /*0400*/  LDS R0, [R7] ;  /* 0x0000000007007984 */ /* 0x000e280000000800 */
[----:B0-----:R0:W1:Y:S02]  /*0410*/  SHFL.BFLY PT, R10, R0, R15, 0x1f ;  /* 0x0c001f0f000a7589 */ /* 0x00106400000e0000 */
[----:B0-----:R-:W-:Y:S01]  /*0420*/  IMAD.MOV.U32 R15, RZ, RZ, 0x100 ;  /* 0x00000100ff0f7424 */ /* 0x001fe200078e00ff */
[----:B-1----:R-:W-:-:S13]  /*0430*/  FSETP.GEU.OR P0, PT, R0, R10, P0 ;  /* 0x0000000a0000720b */ /* 0x002fda000070e400 */
        /* <DEDUP_REMOVED lines=11> */
[----:B0-----:R-:W0:Y:S02]  /*04f0*/  SHFL.BFLY PT, R10, R0, R15, 0x1f ;  /* 0x0c001f0f000a7589 */ /* 0x001e2400000e0000 */
[----:B0-----:R-:W-:-:S13]  /*0500*/  FSETP.GEU.OR P0, PT, R0, R10, P0 ;  /* 0x0000000a0000720b */ /* 0x001fda000070e400 */
[----:B------:R-:W-:Y:S01]  /*0510*/  @!P0 STS [R7], R10 ;  /* 0x0000000a07008388 */ /* 0x000fe20000000800 */
[----:B------:R-:W-:Y:S06]  /*0520*/  BAR.SYNC.DEFER_BLOCKING 0x0 ;  /* 0x0000000000007b1d */ /* 0x000fec0000010000 */
[----:B------:R-:W0:Y:S04]  /*0530*/  LDS R8, [R7] ;  /* 0x0000000007087984 */ /* 0x000e280000000800 */
[----:B0-----:R-:W0:Y:S02]  /*0540*/  SHFL.BFLY PT, R9, R8, R11, 0x1f ;  /* 0x0c001f0b08097589 */ /* 0x001e2400000e0000 */
[----:B0-----:R-:W-:-:S04]  /*0550*/  FSETP.GEU.AND P0, PT, R8, R9, PT ;  /* 0x000000090800720b */ /* 0x001fc80003f0e000 */
[----:B------:R-:W-:-:S13]  /*0560*/  ISETP.NE.OR P0, PT, R6, RZ, P0 ;  /* 0x000000ff0600720c */ /* 0x000fda0000705670 */
[----:B------:R-:W-:Y:S01]  /*0570*/  @!P0 STS [R7], R9 ;  /* 0x0000000907008388 */ /* 0x000fe20000000800 */
[----:B------:R-:W-:Y:S06]  /*0580*/  BAR.SYNC.DEFER_BLOCKING 0x0 ;  /* 0x0000000000007b1d */ /* 0x000fec0000010000 */
[----:B------:R-:W0:Y:S02]  /*0590*/  LDS R0, [UR4] ;  /* 0x00000004ff007984 */ /* 0x000e240008000800 */
[----:B------:R-:W-:Y:S06]  /*05a0*/  BAR.SYNC.DEFER_BLOCKING 0x0 ;  /* 0x0000000000007b1d */ /* 0x000fec0000010000 */
[----:B------:R-:W0:Y:S01]  /*05b0*/  LDG.E R3, desc[UR6][R2.64] ;  /* 0x0000000602037981 */ /* 0x000e22000c1e1900 */
[----:B------:R-:W-:Y:S01]  /*05c0*/  IMAD.MOV.U32 R15, RZ, RZ, 0x3bbb989d ;  /* 0x3bbb989dff0f7424 */ /* 0x000fe200078e00ff */
[----:B------:R-:W-:Y:S01]  /*05d0*/  BSSY.RECONVERGENT B0, `(.L_x_0) ;  /* 0x0000069000007945 */ /* 0x000fe20003800200 */
[----:B------:R-:W-:-:S02]  /*05e0*/  IMAD.MOV.U32 R17, RZ, RZ, 0x437c0000 ;  /* 0x437c0000ff117424 */ /* 0x000fc400078e00ff */
[----:B------:R-:W-:Y:S02]  /*05f0*/  VIADD R10, R6, 0x80 ;  /* 0x00000080060a7836 */ /* 0x000fe40000000000 */
[----:B0-----:R-:W-:-:S04]  /*0600*/  FADD R0, -R0, R3 ;  /* 0x0000000300007221 */ /* 0x001fc80000000100 */
[----:B------:R-:W-:-:S04]  /*0610*/  FFMA.SAT R8, R0, R15, 0.5 ;  /* 0x3f00000000087423 */ /* 0x000fc8000000200f */
[----:B------:R-:W-:-:S04]  /*0620*/  FFMA.RM R8, R8, R17, 12582913 ;  /* 0x4b40000108087423 */ /* 0x000fc80000004011 */
[----:B------:R-:W-:-:S04]  /*0630*/  FADD R11, R8, -12583039 ;  /* 0xcb40007f080b7421 */ /* 0x000fc80000000000 */
[----:B------:R-:W-:-:S04]  /*0640*/  FFMA R11, R0, 1.4426950216293334961, -R11 ;  /* 0x3fb8aa3b000b7823 */ /* 0x000fc8000000080b */
[----:B------:R-:W-:Y:S01]  /*0650*/  FFMA R11, R0, 1.925963033500011079e-08, R11 ;  /* 0x32a57060000b7823 */ /* 0x000fe2000000000b */
[----:B------:R-:W-:-:S05]  /*0660*/  VIADD R0, R6, 0x200 ;  /* 0x0000020006007836 */ /* 0x000fca0000000000 */
[----:B------:R-:W0:Y:S01]  /*0670*/  MUFU.EX2 R11, R11 ;  /* 0x0000000b000b7308 */ /* 0x000e220000000800 */
[----:B------:R-:W-:Y:S01]  /*0680*/  ISETP.GE.U32.AND P0, PT, R0, R13, PT ;  /* 0x0000000d0000720c */ /* 0x000fe20003f06070 */
[----:B------:R-:W-:Y:S02]  /*0690*/  IMAD.SHL.U32 R0, R8, 0x800000, RZ ;  /* 0x0080000008007824 */ /* 0x000fe400078e00ff */
[C---:B------:R-:W-:Y:S01]  /*06a0*/  VIADD R8, R6.reuse, 0x100 ;  /* 0x0000010006087836 */ /* 0x040fe20000000000 */
[----:B------:R-:W-:-:S04]  /*06b0*/  ISETP.GT.U32.OR P1, PT, R6, 0x1ff, P0 ;  /* 0x000001ff0600780c */ /* 0x000fc80000724470 */
[----:B------:R-:W-:-:S04]  /*06c0*/  ISETP.GE.U32.AND P0, PT, R8, R13, PT ;  /* 0x0000000d0800720c */ /* 0x000fc80003f06070 */
[----:B------:R-:W-:Y:S01]  /*06d0*/  ISETP.GT.U32.OR P0, PT, R6, 0xff, P0 ;  /* 0x000000ff0600780c */ /* 0x000fe20000704470 */
[----:B0-----:R-:W-:-:S05]  /*06e0*/  FMUL R0, R0, R11 ;  /* 0x0000000b00007220 */ /* 0x001fca0000400000 */
[----:B------:R-:W-:Y:S01]  /*06f0*/  STS [R7], R0 ;  /* 0x0000000007007388 */ /* 0x000fe20000000800 */
[----:B------:R-:W-:Y:S06]  /*0700*/  BAR.SYNC.DEFER_BLOCKING 0x0 ;  /* 0x0000000000007b1d */ /* 0x000fec0000010000 */
[----:B------:R-:W-:Y:S04]  /*0710*/  @!P1 LDS R2, [R7+0x800] ;  /* 0x0008000007029984 */ /* 0x000fe80000000800 */
[----:B------:R-:W0:Y:S02]  /*0720*/  @!P1 LDS R3, [R7] ;  /* 0x0000000007039984 */ /* 0x000e240000000800 */
[----:B0-----:R-:W-:-:S05]  /*0730*/  @!P1 FADD R2, R2, R3 ;  /* 0x0000000302029221 */ /* 0x001fca0000000000 */
[----:B------:R-:W-:Y:S01]  /*0740*/  @!P1 STS [R7], R2 ;  /* 0x0000000207009388 */ /* 0x000fe20000000800 */
[----:B------:R-:W-:Y:S01]  /*0750*/  BAR.SYNC.DEFER_BLOCKING 0x0 ;  /* 0x0000000000007b1d */ /* 0x000fe20000010000 */
[----:B------:R-:W-:Y:S01]  /*0760*/  ISETP.GE.U32.AND P1, PT, R10, R13, PT ;  /* 0x0000000d0a00720c */ /* 0x000fe20003f26070 */
[----:B------:R-:W-:-:S03]  /*0770*/  VIADD R10, R6, 0x40 ;  /* 0x00000040060a7836 */ /* 0x000fc60000000000 */
[----:B------:R-:W-:Y:S01]  /*0780*/  ISETP.GT.U32.OR P1, PT, R6, 0x7f, P1 ;  /* 0x0000007f0600780c */ /* 0x000fe20000f24470 */
        /* <DEDUP_REMOVED lines=45> */
[----:B------:R-:W-:-:S04]  /*0a60*/  ISETP.GE.U32.AND P1, PT, R10, R13, PT ;  /* 0x0000000d0a00720c */ /* 0x000fc80003f26070 */
[----:B------:R-:W-:Y:S01]  /*0a70*/  ISETP.GT.U32.OR P1, PT, R6, 0x1, P1 ;  /* 0x000000010600780c */ /* 0x000fe20000f24470 */
[----:B------:R-:W-:Y:S04]  /*0a80*/  @!P0 LDS R3, [R7+0x10] ;  /* 0x0000100007038984 */ /* 0x000fe80000000800 */
[----:B------:R-:W0:Y:S02]  /*0a90*/  @!P0 LDS R8, [R7] ;  /* 0x0000000007088984 */ /* 0x000e240000000800 */
[----:B0-----:R-:W-:-:S05]  /*0aa0*/  @!P0 FADD R8, R3, R8 ;  /* 0x0000000803088221 */ /* 0x001fca0000000000 */
[----:B------:R-:W-:Y:S01]  /*0ab0*/  @!P0 STS [R7], R8 ;  /* 0x0000000807008388 */ /* 0x000fe20000000800 */
[----:B------:R-:W-:Y:S01]  /*0ac0*/  BAR.SYNC.DEFER_BLOCKING 0x0 ;  /* 0x0000000000007b1d */ /* 0x000fe20000010000 */
[----:B------:R-:W-:-:S04]  /*0ad0*/  ISETP.GE.U32.AND P0, PT, R13, 0x2, PT ;  /* 0x000000020d00780c */ /* 0x000fc80003f06070 */
[----:B------:R-:W-:Y:S01]  /*0ae0*/  ISETP.NE.OR P0, PT, R6, RZ, !P0 ;  /* 0x000000ff0600720c */ /* 0x000fe20004705670 */
[----:B------:R-:W-:Y:S04]  /*0af0*/  @!P1 LDS R3, [R7+0x8] ;  /* 0x0000080007039984 */ /* 0x000fe80000000800 */
[----:B------:R-:W0:Y:S02]  /*0b00*/  @!P1 LDS R2, [R7] ;  /* 0x0000000007029984 */ /* 0x000e240000000800 */
[----:B0-----:R-:W-:-:S05]  /*0b10*/  @!P1 FADD R2, R3, R2 ;  /* 0x0000000203029221 */ /* 0x001fca0000000000 */
[----:B------:R-:W-:Y:S01]  /*0b20*/  @!P1 STS [R7], R2 ;  /* 0x0000000207009388 */ /* 0x000fe20000000800 */
[----:B------:R-:W-:Y:S06]  /*0b30*/  BAR.SYNC.DEFER_BLOCKING 0x0 ;  /* 0x0000000000007b1d */ /* 0x000fec0000010000 */
[----:B------:R-:W-:Y:S04]  /*0b40*/  @!P0 LDS R3, [R7+0x4] ;  /* 0x0000040007038984 */ /* 0x000fe80000000800 */
[----:B------:R-:W0:Y:S02]  /*0b50*/  @!P0 LDS R6, [R7] ;  /* 0x0000000007068984 */ /* 0x000e240000000800 */
[----:B0-----:R-:W-:-:S05]  /*0b60*/  @!P0 FADD R6, R3, R6 ;  /* 0x0000000603068221 */ /* 0x001fca0000000000 */
[----:B------:R-:W-:Y:S01]  /*0b70*/  @!P0 STS [R7], R6 ;  /* 0x0000000607008388 */ /* 0x000fe20000000800 */
[----:B------:R-:W-:Y:S06]  /*0b80*/  BAR.SYNC.DEFER_BLOCKING 0x0 ;  /* 0x0000000000007b1d */ /* 0x000fec0000010000 */
[----:B------:R-:W0:Y:S02]  /*0b90*/  LDS R3, [UR4] ;  /* 0x00000004ff037984 */ /* 0x000e240008000800 */
[----:B0-----:R-:W0:Y:S01]  /*0ba0*/  MUFU.RCP R8, R3 ;  /* 0x0000000300087308 */ /* 0x001e220000001000 */
[----:B------:R-:W-:Y:S07]  /*0bb0*/  BAR.SYNC.DEFER_BLOCKING 0x0 ;  /* 0x0000000000007b1d */ /* 0x000fee0000010000 */
[----:B------:R-:W1:Y:S01]  /*0bc0*/  FCHK P0, R0, R3 ;  /* 0x0000000300007302 */ /* 0x000e620000000000 */
[----:B0-----:R-:W-:-:S04]  /*0bd0*/  FFMA R9, -R3, R8, 1 ;  /* 0x3f80000003097423 */ /* 0x001fc80000000108 */
[----:B------:R-:W-:-:S04]  /*0be0*/  FFMA R9, R8, R9, R8 ;  /* 0x0000000908097223 */ /* 0x000fc80000000008 */
[----:B------:R-:W-:-:S04]  /*0bf0*/  FFMA R2, R0, R9, RZ ;  /* 0x0000000900027223 */ /* 0x000fc800000000ff */
[----:B------:R-:W-:-:S04]  /*0c00*/  FFMA R8, -R3, R2, R0 ;  /* 0x0000000203087223 */ /* 0x000fc80000000100 */
[----:B------:R-:W-:Y:S01]  /*0c10*/  FFMA R9, R9, R8, R2 ;  /* 0x0000000809097223 */ /* 0x000fe20000000002 */
[----:B-1----:R-:W-:Y:S06]  /*0c20*/  @!P0 BRA `(.L_x_1) ;  /* 0x00000000000c8947 */ /* 0x002fec0003800000 */
[----:B------:R-:W-:-:S07]  /*0c30*/  MOV R2, 0xc50 ;  /* 0x00000c5000027802 */ /* 0x000fce0000000f00 */
[----:B------:R-:W-:Y:S05]  /*0c40*/  CALL.REL.NOINC `($__internal_0_$__cuda_sm3x_div_rn_noftz_f32_slowpath) ;  /* 0x00000000001c7944 */ /* 0x000fea0003c00000 */
[----:B------:R-:W-:-:S07]  /*0c50*/  IMAD.MOV.U32 R9, RZ, RZ, R0 ;  /* 0x000000ffff097224 */ /* 0x000fce00078e0000 */
.L_x_1:
[----:B------:R-:W-:Y:S05]  /*0c60*/  BSYNC.RECONVERGENT B0 ;  /* 0x0000000000007941 */ /* 0x000fea0003800200 */
.L_x_0:
[----:B------:R-:W0:Y:S02]  /*0c70*/  LDCU.64 UR4, c[0x0][0x388] ;  /* 0x00007100ff0477ac */ /* 0x000e240008000a00 */
[----:B0-----:R-:W-:-:S04]  /*0c80*/  IADD3 R2, P0, PT, R5, UR4, RZ ;  /* 0x0000000405027c10 */ /* 0x001fc8000ff1e0ff */
[----:B------:R-:W-:-:S05]  /*0c90*/  IADD3.X R3, PT, PT, R4, UR5, RZ, P0, !PT ;  /* 0x0000000504037c10 */ /* 0x000fca00087fe4ff */
[----:B------:R-:W-:Y:S01]  /*0ca0*/  STG.E desc[UR6][R2.64], R9 ;  /* 0x0000000902007986 */ /* 0x000fe2000c101906 */
[----:B------:R-:W-:Y:S05]  /*0cb0*/  EXIT ;  /* 0x000000000000794d */ /* 0x000fea0003800000 */
        .weak           $__internal_0_$__cuda_sm3x_div_rn_noftz_f32_slowpath
        .type           $__internal_0_$__cuda_sm3x_div_rn_noftz_f32_slowpath,@function
        .size           $__internal_0_$__cuda_sm3x_div_rn_noftz_f32_slowpath,(.L_x_14 - $__internal_0_$__cuda_sm3x_div_rn_noftz_f32_slowpath)
$__internal_0_$__cuda_sm3x_div_rn_noftz_f32_slowpath:
[--C-:B------:R-:W-:Y:S01]  /*0cc0*/  SHF.R.U32.HI R7, RZ, 0x17, R3.reuse ;  /* 0x00000017ff077819 */ /* 0x100fe20000011603 */
[----:B------:R-:W-:Y:S01]  /*0cd0*/  BSSY.RECONVERGENT B1, `(.L_x_2) ;  /* 0x0000064000017945 */ /* 0x000fe20003800200 */
[--C-:B------:R-:W-:Y:S01]  /*0ce0*/  SHF.R.U32.HI R6, RZ, 0x17, R0.reuse ;  /* 0x00000017ff067819 */ /* 0x100fe20000011600 */
[----:B------:R-:W-:Y:S01]  /*0cf0*/  IMAD.MOV.U32 R8, RZ, RZ, R0 ;  /* 0x000000ffff087224 */ /* 0x000fe200078e0000 */
[----:B------:R-:W-:Y:S01]  /*0d00*/  LOP3.LUT R7, R7, 0xff, RZ, 0xc0, !PT ;  /* 0x000000ff07077812 */ /* 0x000fe200078ec0ff */
[----:B------:R-:W-:Y:S01]  /*0d10*/  IMAD.MOV.U32 R9, RZ, RZ, R3 ;  /* 0x000000ffff097224 */ /* 0x000fe200078e0003 */
[----:B------:R-:W-:-:S03]  /*0d20*/  LOP3.LUT R6, R6, 0xff, RZ, 0xc0, !PT ;  /* 0x000000ff06067812 */ /* 0x000fc600078ec0ff */
[----:B------:R-:W-:Y:S02]  /*0d30*/  VIADD R12, R7, 0xffffffff ;  /* 0xffffffff070c7836 */ /* 0x000fe40000000000 */
[----:B------:R-:W-:-:S03]  /*0d40*/  VIADD R11, R6, 0xffffffff ;  /* 0xffffffff060b7836 */ /* 0x000fc60000000000 */
[----:B------:R-:W-:-:S04]  /*0d50*/  ISETP.GT.U32.AND P0, PT, R12, 0xfd, PT ;  /* 0x000000fd0c00780c */ /* 0x000fc80003f04070 */
[----:B------:R-:W-:-:S13]  /*0d60*/  ISETP.GT.U32.OR P0, PT, R11, 0xfd, P0 ;  /* 0x000000fd0b00780c */ /* 0x000fda0000704470 */
[----:B------:R-:W-:Y:S01]  /*0d70*/  @!P0 IMAD.MOV.U32 R10, RZ, RZ, RZ ;  /* 0x000000ffff0a8224 */ /* 0x000fe200078e00ff */
[----:B------:R-:W-:Y:S06]  /*0d80*/  @!P0 BRA `(.L_x_3) ;  /* 0x00000000005c8947 */ /* 0x000fec0003800000 */
[----:B------:R-:W-:Y:S02]  /*0d90*/  FSETP.GTU.FTZ.AND P0, PT, |R0|, +INF , PT ;  /* 0x7f8000000000780b */ /* 0x000fe40003f1c200 */
[----:B------:R-:W-:-:S04]  /*0da0*/  FSETP.GTU.FTZ.AND P1, PT, |R3|, +INF , PT ;  /* 0x7f8000000300780b */ /* 0x000fc80003f3c200 */
[----:B------:R-:W-:-:S13]  /*0db0*/  PLOP3.LUT P0, PT, P0, P1, PT, 0xf8, 0x8f ;  /* 0x00000000008f781c */ /* 0x000fda0000703f70 */
[----:B------:R-:W-:Y:S05]  /*0dc0*/  @P0 BRA `(.L_x_4) ;  /* 0x00000004004c0947 */ /* 0x000fea0003800000 */
[----:B------:R-:W-:-:S13]  /*0dd0*/  LOP3.LUT P0, RZ, R9, 0x7fffffff, R8, 0xc8, !PT ;  /* 0x7fffffff09ff7812 */ /* 0x000fda000780c808 */
[----:B------:R-:W-:Y:S05]  /*0de0*/  @!P0 BRA `(.L_x_5) ;  /* 0x00000004003c8947 */ /* 0x000fea0003800000 */
[C---:B------:R-:W-:Y:S02]  /*0df0*/  FSETP.NEU.FTZ.AND P2, PT, |R0|.reuse, +INF , PT ;  /* 0x7f8000000000780b */ /* 0x040fe40003f5d200 */
[----:B------:R-:W-:Y:S02]  /*0e00*/  FSETP.NEU.FTZ.AND P1, PT, |R3|, +INF , PT ;  /* 0x7f8000000300780b */ /* 0x000fe40003f3d200 */
[----:B------:R-:W-:-:S11]  /*0e10*/  FSETP.NEU.FTZ.AND P0, PT, |R0|, +INF , PT ;  /* 0x7f8000000000780b */ /* 0x000fd60003f1d200 */
[----:B------:R-:W-:Y:S05]  /*0e20*/  @!P1 BRA !P2, `(.L_x_5) ;  /* 0x00000004002c9947 */ /* 0x000fea0005000000 */
[----:B------:R-:W-:-:S04]  /*0e30*/  LOP3.LUT P2, RZ, R8, 0x7fffffff, RZ, 0xc0, !PT ;  /* 0x7fffffff08ff7812 */ /* 0x000fc8000784c0ff */
[----:B------:R-:W-:-:S13]  /*0e40*/  PLOP3.LUT P1, PT, P1, P2, PT, 0x2f, 0xf2 ;  /* 0x0000000000f2781c */ /* 0x000fda0000f24577 */
[----:B------:R-:W-:Y:S05]  /*0e50*/  @P1 BRA `(.L_x_6) ;  /* 0x0000000400181947 */ /* 0x000fea0003800000 */
[----:B------:R-:W-:-:S04]  /*0e60*/  LOP3.LUT P1, RZ, R9, 0x7fffffff, RZ, 0xc0, !PT ;  /* 0x7fffffff09ff7812 */ /* 0x000fc8000782c0ff */
[----:B------:R-:W-:-:S13]  /*0e70*/  PLOP3.LUT P0, PT, P0, P1, PT, 0x2f, 0xf2 ;  /* 0x0000000000f2781c */ /* 0x000fda0000702577 */
[----:B------:R-:W-:Y:S05]  /*0e80*/  @P0 BRA `(.L_x_7) ;  /* 0x0000000400000947 */ /* 0x000fea0003800000 */
[----:B------:R-:W-:Y:S02]  /*0e90*/  ISETP.GE.AND P0, PT, R11, RZ, PT ;  /* 0x000000ff0b00720c */ /* 0x000fe40003f06270 */
[----:B------:R-:W-:-:S11]  /*0ea0*/  ISETP.GE.AND P1, PT, R12, RZ, PT ;  /* 0x000000ff0c00720c */ /* 0x000fd60003f26270 */
[----:B------:R-:W-:Y:S02]  /*0eb0*/  @P0 IMAD.MOV.U32 R10, RZ, RZ, RZ ;  /* 0x000000ffff0a0224 */ /* 0x000fe400078e00ff */
[----:B------:R-:W-:Y:S01]  /*0ec0*/  @!P0 FFMA R8, R0, 1.84467440737095516160e+19, RZ ;  /* 0x5f80000000088823 */ /* 0x000fe200000000ff */
[----:B------:R-:W-:Y:S02]  /*0ed0*/  @!P0 IMAD.MOV.U32 R10, RZ, RZ, -0x40 ;  /* 0xffffffc0ff0a8424 */ /* 0x000fe400078e00ff */
[----:B------:R-:W-:Y:S02]  /*0ee0*/  @!P1 FFMA R9, R3, 1.84467440737095516160e+19, RZ ;  /* 0x5f80000003099823 */ /* 0x000fe400000000ff */
[----:B------:R-:W-:-:S07]  /*0ef0*/  @!P1 VIADD R10, R10, 0x40 ;  /* 0x000000400a0a9836 */ /* 0x000fce0000000000 */
.L_x_3:
[----:B------:R-:W-:Y:S01]  /*0f00*/  LEA R0, R7, 0xc0800000, 0x17 ;  /* 0xc080000007007811 */ /* 0x000fe200078eb8ff */
[----:B------:R-:W-:Y:S01]  /*0f10*/  VIADD R6, R6, 0xffffff81 ;  /* 0xffffff8106067836 */ /* 0x000fe20000000000 */
[----:B------:R-:W-:Y:S03]  /*0f20*/  BSSY.RECONVERGENT B2, `(.L_x_8) ;  /* 0x0000035000027945 */ /* 0x000fe60003800200 */
[----:B------:R-:W-:Y:S01]  /*0f30*/  IMAD.IADD R9, R9, 0x1, -R0 ;  /* 0x0000000109097824 */ /* 0x000fe200078e0a00 */
[C---:B------:R-:W-:Y:S01]  /*0f40*/  IADD3 R7, PT, PT, R6.reuse, 0x7f, -R7 ;  /* 0x0000007f06077810 */ /* 0x040fe20007ffe807 */
[----:B------:R-:W-:Y:S02]  /*0f50*/  IMAD R0, R6, -0x800000, R8 ;  /* 0xff80000006007824 */ /* 0x000fe400078e0208 */
[----:B------:R-:W0:Y:S01]  /*0f60*/  MUFU.RCP R3, R9 ;  /* 0x0000000900037308 */ /* 0x000e220000001000 */
[----:B------:R-:W-:Y:S01]  /*0f70*/  FADD.FTZ R11, -R9, -RZ ;  /* 0x800000ff090b7221 */ /* 0x000fe20000010100 */
[----:B------:R-:W-:-:S03]  /*0f80*/  IMAD.IADD R7, R7, 0x1, R10 ;  /* 0x0000000107077824 */ /* 0x000fc600078e020a */
[----:B0-----:R-:W-:-:S04]  /*0f90*/  FFMA R12, R3, R11, 1 ;  /* 0x3f800000030c7423 */ /* 0x001fc8000000000b */
[----:B------:R-:W-:-:S04]  /*0fa0*/  FFMA R12, R3, R12, R3 ;  /* 0x0000000c030c7223 */ /* 0x000fc80000000003 */
[----:B------:R-:W-:-:S04]  /*0fb0*/  FFMA R3, R0, R12, RZ ;  /* 0x0000000c00037223 */ /* 0x000fc800000000ff */
[----:B------:R-:W-:-:S04]  /*0fc0*/  FFMA R8, R11, R3, R0 ;  /* 0x000000030b087223 */ /* 0x000fc80000000000 */
[----:B------:R-:W-:-:S04]  /*0fd0*/  FFMA R13, R12, R8, R3 ;  /* 0x000000080c0d7223 */ /* 0x000fc80000000003 */
[----:B------:R-:W-:-:S04]  /*0fe0*/  FFMA R8, R11, R13, R0 ;  /* 0x0000000d0b087223 */ /* 0x000fc80000000000 */
[----:B------:R-:W-:-:S05]  /*0ff0*/  FFMA R0, R12, R8, R13 ;  /* 0x000000080c007223 */ /* 0x000fca000000000d */
[----:B------:R-:W-:-:S04]  /*1000*/  SHF.R.U32.HI R3, RZ, 0x17, R0 ;  /* 0x00000017ff037819 */ /* 0x000fc80000011600 */
[----:B------:R-:W-:-:S05]  /*1010*/  LOP3.LUT R3, R3, 0xff, RZ, 0xc0, !PT ;  /* 0x000000ff03037812 */ /* 0x000fca00078ec0ff */
[----:B------:R-:W-:-:S04]  /*1020*/  IMAD.IADD R9, R3, 0x1, R7 ;  /* 0x0000000103097824 */ /* 0x000fc800078e0207 */
[----:B------:R-:W-:-:S05]  /*1030*/  VIADD R3, R9, 0xffffffff ;  /* 0xffffffff09037836 */ /* 0x000fca0000000000 */
[----:B------:R-:W-:-:S13]  /*1040*/  ISETP.GE.U32.AND P0, PT, R3, 0xfe, PT ;  /* 0x000000fe0300780c */ /* 0x000fda0003f06070 */
[----:B------:R-:W-:Y:S05]  /*1050*/  @!P0 BRA `(.L_x_9) ;  /* 0x0000000000808947 */ /* 0x000fea0003800000 */
[----:B------:R-:W-:-:S13]  /*1060*/  ISETP.GT.AND P0, PT, R9, 0xfe, PT ;  /* 0x000000fe0900780c */ /* 0x000fda0003f04270 */
[----:B------:R-:W-:Y:S05]  /*1070*/  @P0 BRA `(.L_x_10) ;  /* 0x00000000006c0947 */ /* 0x000fea0003800000 */
[----:B------:R-:W-:-:S13]  /*1080*/  ISETP.GE.AND P0, PT, R9, 0x1, PT ;  /* 0x000000010900780c */ /* 0x000fda0003f06270 */
[----:B------:R-:W-:Y:S05]  /*1090*/  @P0 BRA `(.L_x_11) ;  /* 0x0000000000740947 */ /* 0x000fea0003800000 */
[----:B------:R-:W-:Y:S02]  /*10a0*/  ISETP.GE.AND P0, PT, R9, -0x18, PT ;  /* 0xffffffe80900780c */ /* 0x000fe40003f06270 */
[----:B------:R-:W-:-:S11]  /*10b0*/  LOP3.LUT R0, R0, 0x80000000, RZ, 0xc0, !PT ;  /* 0x8000000000007812 */ /* 0x000fd600078ec0ff */
[----:B------:R-:W-:Y:S05]  /*10c0*/  @!P0 BRA `(.L_x_11) ;  /* 0x0000000000688947 */ /* 0x000fea0003800000 */
[CCC-:B------:R-:W-:Y:S01]  /*10d0*/  FFMA.RZ R3, R12.reuse, R8.reuse, R13.reuse ;  /* 0x000000080c037223 */ /* 0x1c0fe2000000c00d */
[CCC-:B------:R-:W-:Y:S01]  /*10e0*/  FFMA.RM R6, R12.reuse, R8.reuse, R13.reuse ;  /* 0x000000080c067223 */ /* 0x1c0fe2000000400d */
[C---:B------:R-:W-:Y:S02]  /*10f0*/  ISETP.NE.AND P2, PT, R9.reuse, RZ, PT ;  /* 0x000000ff0900720c */ /* 0x040fe40003f45270 */
[----:B------:R-:W-:Y:S02]  /*1100*/  ISETP.NE.AND P1, PT, R9, RZ, PT ;  /* 0x000000ff0900720c */ /* 0x000fe40003f25270 */
[----:B------:R-:W-:Y:S01]  /*1110*/  LOP3.LUT R7, R3, 0x7fffff, RZ, 0xc0, !PT ;  /* 0x007fffff03077812 */ /* 0x000fe200078ec0ff */
[----:B------:R-:W-:Y:S01]  /*1120*/  FFMA.RP R3, R12, R8, R13 ;  /* 0x000000080c037223 */ /* 0x000fe2000000800d */
[----:B------:R-:W-:Y:S02]  /*1130*/  VIADD R8, R9, 0x20 ;  /* 0x0000002009087836 */ /* 0x000fe40000000000 */
[----:B------:R-:W-:Y:S01]  /*1140*/  LOP3.LUT R7, R7, 0x800000, RZ, 0xfc, !PT ;  /* 0x0080000007077812 */ /* 0x000fe200078efcff */
[----:B------:R-:W-:Y:S01]  /*1150*/  IMAD.MOV R9, RZ, RZ, -R9 ;  /* 0x000000ffff097224 */ /* 0x000fe200078e0a09 */
[----:B------:R-:W-:-:S02]  /*1160*/  FSETP.NEU.FTZ.AND P0, PT, R3, R6, PT ;  /* 0x000000060300720b */ /* 0x000fc40003f1d000 */
[----:B------:R-:W-:Y:S02]  /*1170*/  SHF.L.U32 R8, R7, R8, RZ ;  /* 0x0000000807087219 */ /* 0x000fe400000006ff */
[----:B------:R-:W-:Y:S02]  /*1180*/  SEL R6, R9, RZ, P2 ;  /* 0x000000ff09067207 */ /* 0x000fe40001000000 */
[----:B------:R-:W-:Y:S02]  /*1190*/  ISETP.NE.AND P1, PT, R8, RZ, P1 ;  /* 0x000000ff0800720c */ /* 0x000fe40000f25270 */
[----:B------:R-:W-:Y:S02]  /*11a0*/  SHF.R.U32.HI R6, RZ, R6, R7 ;  /* 0x00000006ff067219 */ /* 0x000fe40000011607 */
[----:B------:R-:W-:Y:S02]  /*11b0*/  PLOP3.LUT P0, PT, P0, P1, PT, 0xf8, 0x8f ;  /* 0x00000000008f781c */ /* 0x000fe40000703f70 */
[----:B------:R-:W-:-:S02]  /*11c0*/  SHF.R.U32.HI R8, RZ, 0x1, R6 ;  /* 0x00000001ff087819 */ /* 0x000fc40000011606 */
[----:B------:R-:W-:-:S04]  /*11d0*/  SEL R3, RZ, 0x1, !P0 ;  /* 0x00000001ff037807 */ /* 0x000fc80004000000 */
[----:B------:R-:W-:-:S04]  /*11e0*/  LOP3.LUT R3, R3, 0x1, R8, 0xf8, !PT ;  /* 0x0000000103037812 */ /* 0x000fc800078ef808 */
[----:B------:R-:W-:-:S05]  /*11f0*/  LOP3.LUT R3, R3, R6, RZ, 0xc0, !PT ;  /* 0x0000000603037212 */ /* 0x000fca00078ec0ff */
[----:B------:R-:W-:-:S05]  /*1200*/  IMAD.IADD R3, R8, 0x1, R3 ;  /* 0x0000000108037824 */ /* 0x000fca00078e0203 */
[----:B------:R-:W-:Y:S01]  /*1210*/  LOP3.LUT R0, R3, R0, RZ, 0xfc, !PT ;  /* 0x0000000003007212 */ /* 0x000fe200078efcff */
[----:B------:R-:W-:Y:S06]  /*1220*/  BRA `(.L_x_11) ;  /* 0x0000000000107947 */ /* 0x000fec0003800000 */
.L_x_10:
[----:B------:R-:W-:-:S04]  /*1230*/  LOP3.LUT R0, R0, 0x80000000, RZ, 0xc0, !PT ;  /* 0x8000000000007812 */ /* 0x000fc800078ec0ff */
[----:B------:R-:W-:Y:S01]  /*1240*/  LOP3.LUT R0, R0, 0x7f800000, RZ, 0xfc, !PT ;  /* 0x7f80000000007812 */ /* 0x000fe200078efcff */
[----:B------:R-:W-:Y:S06]  /*1250*/  BRA `(.L_x_11) ;  /* 0x0000000000047947 */ /* 0x000fec0003800000 */
.L_x_9:
[----:B------:R-:W-:-:S07]  /*1260*/  IMAD R0, R7, 0x800000, R0 ;  /* 0x0080000007007824 */ /* 0x000fce00078e0200 */
.L_x_11:
[----:B------:R-:W-:Y:S05]  /*1270*/  BSYNC.RECONVERGENT B2 ;  /* 0x0000000000027941 */ /* 0x000fea0003800200 */
.L_x_8:
[----:B------:R-:W-:Y:S05]  /*1280*/  BRA `(.L_x_12) ;  /* 0x0000000000207947 */ /* 0x000fea0003800000 */
.L_x_7:
[----:B------:R-:W-:-:S04]  /*1290*/  LOP3.LUT R0, R9, 0x80000000, R8, 0x48, !PT ;  /* 0x8000000009007812 */ /* 0x000fc800078e4808 */
[----:B------:R-:W-:Y:S01]  /*12a0*/  LOP3.LUT R0, R0, 0x7f800000, RZ, 0xfc, !PT ;  /* 0x7f80000000007812 */ /* 0x000fe200078efcff */
[----:B------:R-:W-:Y:S06]  /*12b0*/  BRA `(.L_x_12) ;  /* 0x0000000000147947 */ /* 0x000fec0003800000 */
.L_x_6:
[----:B------:R-:W-:Y:S01]  /*12c0*/  LOP3.LUT R0, R9, 0x80000000, R8, 0x48, !PT ;  /* 0x8000000009007812 */ /* 0x000fe200078e4808 */
[----:B------:R-:W-:Y:S06]  /*12d0*/  BRA `(.L_x_12) ;  /* 0x00000000000c7947 */ /* 0x000fec0003800000 */
.L_x_5:
[----:B------:R-:W0:Y:S01]  /*12e0*/  MUFU.RSQ R0, -QNAN ;  /* 0xffc0000000007908 */ /* 0x000e220000001400 */
[----:B------:R-:W-:Y:S05]  /*12f0*/  BRA `(.L_x_12) ;  /* 0x0000000000047947 */ /* 0x000fea0003800000 */
.L_x_4:
[----:B------:R-:W-:-:S07]  /*1300*/  FADD.FTZ R0, R0, R3 ;  /* 0x0000000300007221 */ /* 0x000fce0000010000 */
.L_x_12:
[----:B------:R-:W-:Y:S05]  /*1310*/  BSYNC.RECONVERGENT B1 ;  /* 0x0000000000017941 */ /* 0x000fea0003800200 */
.L_x_2:
[----:B------:R-:W-:-:S04]  /*1320*/  IMAD.MOV.U32 R3, RZ, RZ, 0x0 ;  /* 0x00000000ff037424 */ /* 0x000fc800078e00ff */
[----:B0-----:R-:W-:Y:S05]  /*1330*/  RET.REL.NODEC R2 `(_Z24softmax_optimized_kernelPfS_ii) ;  /* 0xffffffec02307950 */ /* 0x001fea0003c3ffff */
.L_x_13:
[----:B------:R-:W-:-:S00]  /*1340*/  BRA `(.L_x_13) ;  /* 0xfffffffc00fc7947 */ /* 0x000fc0000383ffff */
[----:B------:R-:W-:-:S00]  /*1350*/  NOP ;  /* 0x0000000000007918 */ /* 0x000fc00000000000 */
        /* <DEDUP_REMOVED lines=10> */
.L_x_14:


//--------------------- .nv.shared._Z24softmax_optimized_kernelPfS_ii --------------------------
	.section	.nv.shared._Z24softmax_optimized_kernelPfS_ii,"aw",@nobits
	.sectionflags	@""
	.align	16
	.zero		1024


//--------------------- .nv.shared.reserved.0     --------------------------
	.section	.nv.shared.reserved.0,"aw",@nobits
	.weak		__nv_reservedSMEM_offset_0_alias
	.size		__nv_reservedSMEM_offset_0_alias, 0, 64
	.other		__nv_reservedSMEM_offset_0_alias,@"STO_CUDA_RESERVED_SHARED STV_DEFAULT"
__nv_reservedSMEM_offset_0_alias:
	.zero		0
	.zero		64


//--------------------- .nv.constant0._Z24softmax_optimized_kernelPfS_ii --------------------------
	.section	.nv.constant0._Z24softmax_optimized_kernelPfS_ii,"a",@progbits
	.sectionflags	@""
	.align	4
.nv.constant0._Z24softmax_optimized_kernelPfS_ii:
	.zero		920


//--------------------- SYMBOLS --------------------------

	.type		.nv.reservedSmem.offset0,@object
	.size		.nv.reservedSmem.offset0,0x4
	.type		.nv.reservedSmem.cap,@object
	.size		.nv.reservedSmem.cap,0x4
